//
// Generated by NVIDIA NVVM Compiler
//
// Compiler Build ID: CL-36424714
// Cuda compilation tools, release 13.0, V13.0.88
// Based on NVVM 20.0.0
//

.version 9.0
.target sm_100
.address_size 64

	// .globl	_Z25compute_target_partitionsPKiS0_iiiPi

.visible .entry _Z25compute_target_partitionsPKiS0_iiiPi(
	.param .u64 .ptr .align 1 _Z25compute_target_partitionsPKiS0_iiiPi_param_0,
	.param .u64 .ptr .align 1 _Z25compute_target_partitionsPKiS0_iiiPi_param_1,
	.param .u32 _Z25compute_target_partitionsPKiS0_iiiPi_param_2,
	.param .u32 _Z25compute_target_partitionsPKiS0_iiiPi_param_3,
	.param .u32 _Z25compute_target_partitionsPKiS0_iiiPi_param_4,
	.param .u64 .ptr .align 1 _Z25compute_target_partitionsPKiS0_iiiPi_param_5
)
{
	.reg .pred 	%p<5>;
	.reg .b32 	%r<21>;
	.reg .b64 	%rd<13>;

	ld.param.u64 	%rd3, [_Z25compute_target_partitionsPKiS0_iiiPi_param_0];
	ld.param.u64 	%rd4, [_Z25compute_target_partitionsPKiS0_iiiPi_param_1];
	ld.param.u32 	%r8, [_Z25compute_target_partitionsPKiS0_iiiPi_param_2];
	ld.param.u32 	%r6, [_Z25compute_target_partitionsPKiS0_iiiPi_param_3];
	ld.param.u32 	%r7, [_Z25compute_target_partitionsPKiS0_iiiPi_param_4];
	ld.param.u64 	%rd5, [_Z25compute_target_partitionsPKiS0_iiiPi_param_5];
	mov.u32 	%r9, %ctaid.x;
	mov.u32 	%r10, %ntid.x;
	mov.u32 	%r11, %tid.x;
	mad.lo.s32 	%r1, %r9, %r10, %r11;
	setp.ge.s32 	%p1, %r1, %r8;
	@%p1 bra 	$L__BB0_6;
	setp.lt.s32 	%p2, %r6, 1;
	mov.b32 	%r20, 0;
	@%p2 bra 	$L__BB0_5;
	cvta.to.global.u64 	%rd1, %rd3;
	cvta.to.global.u64 	%rd2, %rd4;
	mul.lo.s32 	%r2, %r6, %r1;
	mov.b32 	%r19, 0;
	bra.uni 	$L__BB0_4;
$L__BB0_3:
	add.s32 	%r19, %r19, 1;
	setp.eq.s32 	%p4, %r19, %r6;
	mov.b32 	%r20, 0;
	@%p4 bra 	$L__BB0_5;
$L__BB0_4:
	add.s32 	%r15, %r19, %r2;
	mul.wide.s32 	%rd6, %r15, 4;
	add.s64 	%rd7, %rd1, %rd6;
	ld.global.u32 	%r16, [%rd7];
	mul.wide.s32 	%rd8, %r16, 4;
	add.s64 	%rd9, %rd2, %rd8;
	ld.global.u32 	%r17, [%rd9];
	setp.ne.s32 	%p3, %r17, %r7;
	mov.b32 	%r20, 1;
	@%p3 bra 	$L__BB0_3;
$L__BB0_5:
	cvta.to.global.u64 	%rd10, %rd5;
	mul.wide.s32 	%rd11, %r1, 4;
	add.s64 	%rd12, %rd10, %rd11;
	st.global.u32 	[%rd12], %r20;
$L__BB0_6:
	ret;

}
	// .globl	_Z15split_partitionPiPKiiiiS_
.visible .entry _Z15split_partitionPiPKiiiiS_(
	.param .u64 .ptr .align 1 _Z15split_partitionPiPKiiiiS__param_0,
	.param .u64 .ptr .align 1 _Z15split_partitionPiPKiiiiS__param_1,
	.param .u32 _Z15split_partitionPiPKiiiiS__param_2,
	.param .u32 _Z15split_partitionPiPKiiiiS__param_3,
	.param .u32 _Z15split_partitionPiPKiiiiS__param_4,
	.param .u64 .ptr .align 1 _Z15split_partitionPiPKiiiiS__param_5
)
{
	.reg .pred 	%p<4>;
	.reg .b32 	%r<11>;
	.reg .b64 	%rd<11>;

	ld.param.u64 	%rd2, [_Z15split_partitionPiPKiiiiS__param_0];
	ld.param.u64 	%rd3, [_Z15split_partitionPiPKiiiiS__param_1];
	ld.param.u32 	%r4, [_Z15split_partitionPiPKiiiiS__param_2];
	ld.param.u32 	%r2, [_Z15split_partitionPiPKiiiiS__param_3];
	ld.param.u32 	%r3, [_Z15split_partitionPiPKiiiiS__param_4];
	ld.param.u64 	%rd4, [_Z15split_partitionPiPKiiiiS__param_5];
	mov.u32 	%r5, %ctaid.x;
	mov.u32 	%r6, %ntid.x;
	mov.u32 	%r7, %tid.x;
	mad.lo.s32 	%r1, %r5, %r6, %r7;
	setp.ge.s32 	%p1, %r1, %r4;
	@%p1 bra 	$L__BB1_4;
	cvta.to.global.u64 	%rd5, %rd2;
	mul.wide.s32 	%rd6, %r1, 4;
	add.s64 	%rd1, %rd5, %rd6;
	ld.global.u32 	%r8, [%rd1];
	setp.ne.s32 	%p2, %r8, %r2;
	@%p2 bra 	$L__BB1_4;
	cvta.to.global.u64 	%rd7, %rd3;
	add.s64 	%rd9, %rd7, %rd6;
	ld.global.u32 	%r9, [%rd9];
	setp.eq.s32 	%p3, %r9, 0;
	@%p3 bra 	$L__BB1_4;
	st.global.u32 	[%rd1], %r3;
	cvta.to.global.u64 	%rd10, %rd4;
	mov.b32 	%r10, 1;
	st.global.u32 	[%rd10], %r10;
$L__BB1_4:
	ret;

}


// ===== COMPILED SASS (sm_100) =====

	.target	sm_100

	.elftype	@"ET_EXEC"


//--------------------- .note.nv.tkinfo           --------------------------
	.section	.note.nv.tkinfo,"",@"SHT_NOTE"
	.sectionflags	@"SHF_NOTE_NV_TKINFO"
	.tkinfo
        /*0018*/ 	.word	0x00000002
        /*0030*/ 	.string	""
        /*0030*/ 	.string	"ptxas"
        /*0030*/ 	.string	"Cuda compilation tools, release 13.0, V13.0.88"
        /*0030*/ 	.string	"Build cuda_13.0.r13.0/compiler.36424714_0"
        /*0030*/ 	.string	"-arch sm_100 -m 64 "



//--------------------- .note.nv.cuinfo           --------------------------
	.section	.note.nv.cuinfo,"",@"SHT_NOTE"
	.sectionflags	@"SHF_NOTE_NV_CUINFO"
        /*0018*/ 	.short	0x0002
        /*001a*/ 	.short	0x0064
        /*001c*/ 	.short	0x0082
	.zero		2


//--------------------- .nv.info                  --------------------------
	.section	.nv.info,"",@"SHT_CUDA_INFO"
	.align	4


	//----- nvinfo : EIATTR_REGCOUNT
	.align		4
        /*0000*/ 	.byte	0x04, 0x2f
        /*0002*/ 	.short	(.L_1 - .L_0)
	.align		4
.L_0:
        /*0004*/ 	.word	index@(_Z25compute_target_partitionsPKiS0_iiiPi)
        /*0008*/ 	.word	0x00000012


	//----- nvinfo : EIATTR_FRAME_SIZE
	.align		4
.L_1:
        /*000c*/ 	.byte	0x04, 0x11
        /*000e*/ 	.short	(.L_3 - .L_2)
	.align		4
.L_2:
        /*0010*/ 	.word	index@(_Z25compute_target_partitionsPKiS0_iiiPi)
        /*0014*/ 	.word	0x00000000


	//----- nvinfo : EIATTR_REGCOUNT
	.align		4
.L_3:
        /*0018*/ 	.byte	0x04, 0x2f
        /*001a*/ 	.short	(.L_5 - .L_4)
	.align		4
.L_4:
        /*001c*/ 	.word	index@(_Z15split_partitionPiPKiiiiS_)
        /*0020*/ 	.word	0x0000000c


	//----- nvinfo : EIATTR_FRAME_SIZE
	.align		4
.L_5:
        /*0024*/ 	.byte	0x04, 0x11
        /*0026*/ 	.short	(.L_7 - .L_6)
	.align		4
.L_6:
        /*0028*/ 	.word	index@(_Z15split_partitionPiPKiiiiS_)
        /*002c*/ 	.word	0x00000000


	//----- nvinfo : EIATTR_MIN_STACK_SIZE
	.align		4
.L_7:
        /*0030*/ 	.byte	0x04, 0x12
        /*0032*/ 	.short	(.L_9 - .L_8)
	.align		4
.L_8:
        /*0034*/ 	.word	index@(_Z15split_partitionPiPKiiiiS_)
        /*0038*/ 	.word	0x00000000


	//----- nvinfo : EIATTR_MIN_STACK_SIZE
	.align		4
.L_9:
        /*003c*/ 	.byte	0x04, 0x12
        /*003e*/ 	.short	(.L_11 - .L_10)
	.align		4
.L_10:
        /*0040*/ 	.word	index@(_Z25compute_target_partitionsPKiS0_iiiPi)
        /*0044*/ 	.word	0x00000000
.L_11:


//--------------------- .nv.compat                --------------------------
	.section	.nv.compat,"",@"SHT_CUDA_COMPAT_INFO"
	.align	4
        /*0000*/ 	.byte	0x02, 0x09, 0x00, 0x00, 0x02, 0x02, 0x01, 0x00, 0x02, 0x05, 0x05, 0x00, 0x03, 0x07, 0x01, 0x01
        /*0010*/ 	.byte	0x02, 0x03, 0x00, 0x00, 0x02, 0x06, 0x01, 0x00, 0x04, 0x0b, 0x08, 0x00, 0x09, 0x00, 0x00, 0x00
        /*0020*/ 	.byte	0x00, 0x00, 0x00, 0x00


//--------------------- .nv.info._Z15split_partitionPiPKiiiiS_ --------------------------
	.section	.nv.info._Z15split_partitionPiPKiiiiS_,"",@"SHT_CUDA_INFO"
	.sectionflags	@""
	.align	4


	//----- nvinfo : EIATTR_CUDA_API_VERSION
	.align		4
        /*0000*/ 	.byte	0x04, 0x37
        /*0002*/ 	.short	(.L_13 - .L_12)
.L_12:
        /*0004*/ 	.word	0x00000082


	//----- nvinfo : EIATTR_KPARAM_INFO
	.align		4
.L_13:
        /*0008*/ 	.byte	0x04, 0x17
        /*000a*/ 	.short	(.L_15 - .L_14)
.L_14:
        /*000c*/ 	.word	0x00000000
        /*0010*/ 	.short	0x0005
        /*0012*/ 	.short	0x0020
        /*0014*/ 	.byte	0x00, 0xf5, 0x21, 0x00


	//----- nvinfo : EIATTR_KPARAM_INFO
	.align		4
.L_15:
        /*0018*/ 	.byte	0x04, 0x17
        /*001a*/ 	.short	(.L_17 - .L_16)
.L_16:
        /*001c*/ 	.word	0x00000000
        /*0020*/ 	.short	0x0004
        /*0022*/ 	.short	0x0018
        /*0024*/ 	.byte	0x00, 0xf0, 0x11, 0x00


	//----- nvinfo : EIATTR_KPARAM_INFO
	.align		4
.L_17:
        /*0028*/ 	.byte	0x04, 0x17
        /*002a*/ 	.short	(.L_19 - .L_18)
.L_18:
        /*002c*/ 	.word	0x00000000
        /*0030*/ 	.short	0x0003
        /*0032*/ 	.short	0x0014
        /*0034*/ 	.byte	0x00, 0xf0, 0x11, 0x00


	//----- nvinfo : EIATTR_KPARAM_INFO
	.align		4
.L_19:
        /*0038*/ 	.byte	0x04, 0x17
        /*003a*/ 	.short	(.L_21 - .L_20)
.L_20:
        /*003c*/ 	.word	0x00000000
        /*0040*/ 	.short	0x0002
        /*0042*/ 	.short	0x0010
        /*0044*/ 	.byte	0x00, 0xf0, 0x11, 0x00


	//----- nvinfo : EIATTR_KPARAM_INFO
	.align		4
.L_21:
        /*0048*/ 	.byte	0x04, 0x17
        /*004a*/ 	.short	(.L_23 - .L_22)
.L_22:
        /*004c*/ 	.word	0x00000000
        /*0050*/ 	.short	0x0001
        /*0052*/ 	.short	0x0008
        /*0054*/ 	.byte	0x00, 0xf5, 0x21, 0x00


	//----- nvinfo : EIATTR_KPARAM_INFO
	.align		4
.L_23:
        /*0058*/ 	.byte	0x04, 0x17
        /*005a*/ 	.short	(.L_25 - .L_24)
.L_24:
        /*005c*/ 	.word	0x00000000
        /*0060*/ 	.short	0x0000
        /*0062*/ 	.short	0x0000
        /*0064*/ 	.byte	0x00, 0xf5, 0x21, 0x00


	//----- nvinfo : EIATTR_SPARSE_MMA_MASK
	.align		4
.L_25:
        /*0068*/ 	.byte	0x03, 0x50
        /*006a*/ 	.short	0x0000


	//----- nvinfo : EIATTR_MAXREG_COUNT
	.align		4
        /*006c*/ 	.byte	0x03, 0x1b
        /*006e*/ 	.short	0x00ff


	//----- nvinfo : EIATTR_MERCURY_ISA_VERSION
	.align		4
        /*0070*/ 	.byte	0x03, 0x5f
        /*0072*/ 	.short	0x0101


	//----- nvinfo : EIATTR_VRC_CTA_INIT_COUNT
	.align		4
        /*0074*/ 	.byte	0x02, 0x4a
	.zero		1
	.zero		1


	//----- nvinfo : EIATTR_EXIT_INSTR_OFFSETS
	.align		4
        /*0078*/ 	.byte	0x04, 0x1c
        /*007a*/ 	.short	(.L_27 - .L_26)


	//   ....[0]....
.L_26:
        /*007c*/ 	.word	0x00000070


	//   ....[1]....
        /*0080*/ 	.word	0x000000e0


	//   ....[2]....
        /*0084*/ 	.word	0x00000130


	//   ....[3]....
        /*0088*/ 	.word	0x00000190


	//----- nvinfo : EIATTR_CBANK_PARAM_SIZE
	.align		4
.L_27:
        /*008c*/ 	.byte	0x03, 0x19
        /*008e*/ 	.short	0x0028


	//----- nvinfo : EIATTR_PARAM_CBANK
	.align		4
        /*0090*/ 	.byte	0x04, 0x0a
        /*0092*/ 	.short	(.L_29 - .L_28)
	.align		4
.L_28:
        /*0094*/ 	.word	index@(.nv.constant0._Z15split_partitionPiPKiiiiS_)
        /*0098*/ 	.short	0x0380
        /*009a*/ 	.short	0x0028


	//----- nvinfo : EIATTR_SW_WAR
	.align		4
.L_29:
        /*009c*/ 	.byte	0x04, 0x36
        /*009e*/ 	.short	(.L_31 - .L_30)
.L_30:
        /*00a0*/ 	.word	0x00000008
.L_31:


//--------------------- .nv.info._Z25compute_target_partitionsPKiS0_iiiPi --------------------------
	.section	.nv.info._Z25compute_target_partitionsPKiS0_iiiPi,"",@"SHT_CUDA_INFO"
	.sectionflags	@""
	.align	4


	//----- nvinfo : EIATTR_CUDA_API_VERSION
	.align		4
        /*0000*/ 	.byte	0x04, 0x37
        /*0002*/ 	.short	(.L_33 - .L_32)
.L_32:
        /*0004*/ 	.word	0x00000082


	//----- nvinfo : EIATTR_KPARAM_INFO
	.align		4
.L_33:
        /*0008*/ 	.byte	0x04, 0x17
        /*000a*/ 	.short	(.L_35 - .L_34)
.L_34:
        /*000c*/ 	.word	0x00000000
        /*0010*/ 	.short	0x0005
        /*0012*/ 	.short	0x0020
        /*0014*/ 	.byte	0x00, 0xf5, 0x21, 0x00


	//----- nvinfo : EIATTR_KPARAM_INFO
	.align		4
.L_35:
        /*0018*/ 	.byte	0x04, 0x17
        /*001a*/ 	.short	(.L_37 - .L_36)
.L_36:
        /*001c*/ 	.word	0x00000000
        /*0020*/ 	.short	0x0004
        /*0022*/ 	.short	0x0018
        /*0024*/ 	.byte	0x00, 0xf0, 0x11, 0x00


	//----- nvinfo : EIATTR_KPARAM_INFO
	.align		4
.L_37:
        /*0028*/ 	.byte	0x04, 0x17
        /*002a*/ 	.short	(.L_39 - .L_38)
.L_38:
        /*002c*/ 	.word	0x00000000
        /*0030*/ 	.short	0x0003
        /*0032*/ 	.short	0x0014
        /*0034*/ 	.byte	0x00, 0xf0, 0x11, 0x00


	//----- nvinfo : EIATTR_KPARAM_INFO
	.align		4
.L_39:
        /*0038*/ 	.byte	0x04, 0x17
        /*003a*/ 	.short	(.L_41 - .L_40)
.L_40:
        /*003c*/ 	.word	0x00000000
        /*0040*/ 	.short	0x0002
        /*0042*/ 	.short	0x0010
        /*0044*/ 	.byte	0x00, 0xf0, 0x11, 0x00


	//----- nvinfo : EIATTR_KPARAM_INFO
	.align		4
.L_41:
        /*0048*/ 	.byte	0x04, 0x17
        /*004a*/ 	.short	(.L_43 - .L_42)
.L_42:
        /*004c*/ 	.word	0x00000000
        /*0050*/ 	.short	0x0001
        /*0052*/ 	.short	0x0008
        /*0054*/ 	.byte	0x00, 0xf5, 0x21, 0x00


	//----- nvinfo : EIATTR_KPARAM_INFO
	.align		4
.L_43:
        /*0058*/ 	.byte	0x04, 0x17
        /*005a*/ 	.short	(.L_45 - .L_44)
.L_44:
        /*005c*/ 	.word	0x00000000
        /*0060*/ 	.short	0x0000
        /*0062*/ 	.short	0x0000
        /*0064*/ 	.byte	0x00, 0xf5, 0x21, 0x00


	//----- nvinfo : EIATTR_SPARSE_MMA_MASK
	.align		4
.L_45:
        /*0068*/ 	.byte	0x03, 0x50
        /*006a*/ 	.short	0x0000


	//----- nvinfo : EIATTR_MAXREG_COUNT
	.align		4
        /*006c*/ 	.byte	0x03, 0x1b
        /*006e*/ 	.short	0x00ff


	//----- nvinfo : EIATTR_MERCURY_ISA_VERSION
	.align		4
        /*0070*/ 	.byte	0x03, 0x5f
        /*0072*/ 	.short	0x0101


	//----- nvinfo : EIATTR_VRC_CTA_INIT_COUNT
	.align		4
        /*0074*/ 	.byte	0x02, 0x4a
	.zero		1
	.zero		1


	//----- nvinfo : EIATTR_EXIT_INSTR_OFFSETS
	.align		4
        /*0078*/ 	.byte	0x04, 0x1c
        /*007a*/ 	.short	(.L_47 - .L_46)


	//   ....[0]....
.L_46:
        /*007c*/ 	.word	0x00000070


	//   ....[1]....
        /*0080*/ 	.word	0x00000230


	//----- nvinfo : EIATTR_CRS_STACK_SIZE
	.align		4
.L_47:
        /*0084*/ 	.byte	0x04, 0x1e
        /*0086*/ 	.short	(.L_49 - .L_48)
.L_48:
        /*0088*/ 	.word	0x00000000


	//----- nvinfo : EIATTR_CBANK_PARAM_SIZE
	.align		4
.L_49:
        /*008c*/ 	.byte	0x03, 0x19
        /*008e*/ 	.short	0x0028


	//----- nvinfo : EIATTR_PARAM_CBANK
	.align		4
        /*0090*/ 	.byte	0x04, 0x0a
        /*0092*/ 	.short	(.L_51 - .L_50)
	.align		4
.L_50:
        /*0094*/ 	.word	index@(.nv.constant0._Z25compute_target_partitionsPKiS0_iiiPi)
        /*0098*/ 	.short	0x0380
        /*009a*/ 	.short	0x0028


	//----- nvinfo : EIATTR_SW_WAR
	.align		4
.L_51:
        /*009c*/ 	.byte	0x04, 0x36
        /*009e*/ 	.short	(.L_53 - .L_52)
.L_52:
        /*00a0*/ 	.word	0x00000008
.L_53:


//--------------------- .nv.callgraph             --------------------------
	.section	.nv.callgraph,"",@"SHT_CUDA_CALLGRAPH"
	.align	4
	.sectionentsize	8
	.align		4
        /*0000*/ 	.word	0x00000000
	.align		4
        /*0004*/ 	.word	0xffffffff
	.align		4
        /*0008*/ 	.word	0x00000000
	.align		4
        /*000c*/ 	.word	0xfffffffe
	.align		4
        /*0010*/ 	.word	0x00000000
	.align		4
        /*0014*/ 	.word	0xfffffffd
	.align		4
        /*0018*/ 	.word	0x00000000
	.align		4
        /*001c*/ 	.word	0xfffffffc


//--------------------- .text._Z15split_partitionPiPKiiiiS_ --------------------------
	.section	.text._Z15split_partitionPiPKiiiiS_,"ax",@progbits
	.align	128
        .global         _Z15split_partitionPiPKiiiiS_
        .type           _Z15split_partitionPiPKiiiiS_,@function
        .size           _Z15split_partitionPiPKiiiiS_,(.L_x_5 - _Z15split_partitionPiPKiiiiS_)
        .other          _Z15split_partitionPiPKiiiiS_,@"STO_CUDA_ENTRY STV_DEFAULT"
_Z15split_partitionPiPKiiiiS_:
.text._Z15split_partitionPiPKiiiiS_:
[----:B------:R-:W-:Y:S01]  /*0000*/  LDC R1, c[0x0][0x37c] ;  /* 0x0000df00ff017b82 */ /* 0x000fe20000000800 */
[----:B------:R-:W0:Y:S07]  /*0010*/  S2R R0, SR_TID.X ;  /* 0x0000000000007919 */ /* 0x000e2e0000002100 */
[----:B------:R-:W0:Y:S01]  /*0020*/  S2UR UR4, SR_CTAID.X ;  /* 0x00000000000479c3 */ /* 0x000e220000002500 */
[----:B------:R-:W1:Y:S07]  /*0030*/  LDCU UR5, c[0x0][0x390] ;  /* 0x00007200ff0577ac */ /* 0x000e6e0008000800 */
[----:B------:R-:W0:Y:S02]  /*0040*/  LDC R7, c[0x0][0x360] ;  /* 0x0000d800ff077b82 */ /* 0x000e240000000800 */
[----:B0-----:R-:W-:-:S05]  /*0050*/  IMAD R7, R7, UR4, R0 ;  /* 0x0000000407077c24 */ /* 0x001fca000f8e0200 */
[----:B-1----:R-:W-:-:S13]  /*0060*/  ISETP.GE.AND P0, PT, R7, UR5, PT ;  /* 0x0000000507007c0c */ /* 0x002fda000bf06270 */
[----:B------:R-:W-:Y:S05]  /*0070*/  @P0 EXIT ;  /* 0x000000000000094d */ /* 0x000fea0003800000 */
[----:B------:R-:W0:Y:S01]  /*0080*/  LDC.64 R2, c[0x0][0x380] ;  /* 0x0000e000ff027b82 */ /* 0x000e220000000a00 */
[----:B------:R-:W1:Y:S01]  /*0090*/  LDCU.64 UR4, c[0x0][0x358] ;  /* 0x00006b00ff0477ac */ /* 0x000e620008000a00 */
[----:B------:R-:W2:Y:S01]  /*00a0*/  LDCU UR6, c[0x0][0x394] ;  /* 0x00007280ff0677ac */ /* 0x000ea20008000800 */
[----:B0-----:R-:W-:-:S05]  /*00b0*/  IMAD.WIDE R2, R7, 0x4, R2 ;  /* 0x0000000407027825 */ /* 0x001fca00078e0202 */
[----:B-1----:R-:W2:Y:S02]  /*00c0*/  LDG.E R0, desc[UR4][R2.64] ;  /* 0x0000000402007981 */ /* 0x002ea4000c1e1900 */
[----:B--2---:R-:W-:-:S13]  /*00d0*/  ISETP.NE.AND P0, PT, R0, UR6, PT ;  /* 0x0000000600007c0c */ /* 0x004fda000bf05270 */
[----:B------:R-:W-:Y:S05]  /*00e0*/  @P0 EXIT ;  /* 0x000000000000094d */ /* 0x000fea0003800000 */
[----:B------:R-:W0:Y:S02]  /*00f0*/  LDC.64 R4, c[0x0][0x388] ;  /* 0x0000e200ff047b82 */ /* 0x000e240000000a00 */
[----:B0-----:R-:W-:-:S06]  /*0100*/  IMAD.WIDE R4, R7, 0x4, R4 ;  /* 0x0000000407047825 */ /* 0x001fcc00078e0204 */
[----:B------:R-:W2:Y:S02]  /*0110*/  LDG.E R4, desc[UR4][R4.64] ;  /* 0x0000000404047981 */ /* 0x000ea4000c1e1900 */
[----:B--2---:R-:W-:-:S13]  /*0120*/  ISETP.NE.AND P0, PT, R4, RZ, PT ;  /* 0x000000ff0400720c */ /* 0x004fda0003f05270 */
[----:B------:R-:W-:Y:S05]  /*0130*/  @!P0 EXIT ;  /* 0x000000000000894d */ /* 0x000fea0003800000 */
[----:B------:R-:W0:Y:S01]  /*0140*/  LDC R7, c[0x0][0x398] ;  /* 0x0000e600ff077b82 */ /* 0x000e220000000800 */
[----:B------:R-:W-:-:S07]  /*0150*/  HFMA2 R9, -RZ, RZ, 0, 5.9604644775390625e-08 ;  /* 0x00000001ff097431 */ /* 0x000fce00000001ff */
[----:B------:R-:W1:Y:S01]  /*0160*/  LDC.64 R4, c[0x0][0x3a0] ;  /* 0x0000e800ff047b82 */ /* 0x000e620000000a00 */
[----:B0-----:R-:W-:Y:S04]  /*0170*/  STG.E desc[UR4][R2.64], R7 ;  /* 0x0000000702007986 */ /* 0x001fe8000c101904 */
[----:B-1----:R-:W-:Y:S01]  /*0180*/  STG.E desc[UR4][R4.64], R9 ;  /* 0x0000000904007986 */ /* 0x002fe2000c101904 */
[----:B------:R-:W-:Y:S05]  /*0190*/  EXIT ;  /* 0x000000000000794d */ /* 0x000fea0003800000 */
.L_x_0:
[----:B------:R-:W-:-:S00]  /*01a0*/  BRA `(.L_x_0) ;  /* 0xfffffffc00fc7947 */ /* 0x000fc0000383ffff */
[----:B------:R-:W-:-:S00]  /*01b0*/  NOP ;  /* 0x0000000000007918 */ /* 0x000fc00000000000 */
        /* <DEDUP_REMOVED lines=12> */
.L_x_5:


//--------------------- .text._Z25compute_target_partitionsPKiS0_iiiPi --------------------------
	.section	.text._Z25compute_target_partitionsPKiS0_iiiPi,"ax",@progbits
	.align	128
        .global         _Z25compute_target_partitionsPKiS0_iiiPi
        .type           _Z25compute_target_partitionsPKiS0_iiiPi,@function
        .size           _Z25compute_target_partitionsPKiS0_iiiPi,(.L_x_6 - _Z25compute_target_partitionsPKiS0_iiiPi)
        .other          _Z25compute_target_partitionsPKiS0_iiiPi,@"STO_CUDA_ENTRY STV_DEFAULT"
_Z25compute_target_partitionsPKiS0_iiiPi:
.text._Z25compute_target_partitionsPKiS0_iiiPi:
        /* <DEDUP_REMOVED lines=8> */
[----:B------:R-:W0:Y:S01]  /*0080*/  LDCU UR6, c[0x0][0x394] ;  /* 0x00007280ff0677ac */ /* 0x000e220008000800 */
[----:B------:R-:W-:Y:S01]  /*0090*/  HFMA2 R13, -RZ, RZ, 0, 0 ;  /* 0x00000000ff0d7431 */ /* 0x000fe200000001ff */
[----:B------:R-:W1:Y:S01]  /*00a0*/  LDCU.64 UR4, c[0x0][0x358] ;  /* 0x00006b00ff0477ac */ /* 0x000e620008000a00 */
[----:B0-----:R-:W-:-:S09]  /*00b0*/  UISETP.GE.AND UP0, UPT, UR6, 0x1, UPT ;  /* 0x000000010600788c */ /* 0x001fd2000bf06270 */
[----:B-1----:R-:W-:Y:S05]  /*00c0*/  BRA.U !UP0, `(.L_x_1) ;  /* 0x00000001084c7547 */ /* 0x002fea000b800000 */
[----:B------:R-:W0:Y:S01]  /*00d0*/  LDC R15, c[0x0][0x394] ;  /* 0x0000e500ff0f7b82 */ /* 0x000e220000000800 */
[----:B------:R-:W-:Y:S01]  /*00e0*/  BSSY.RECONVERGENT B0, `(.L_x_1) ;  /* 0x0000011000007945 */ /* 0x000fe20003800200 */
[----:B------:R-:W-:Y:S01]  /*00f0*/  MOV R0, RZ ;  /* 0x000000ff00007202 */ /* 0x000fe20000000f00 */
[----:B------:R-:W1:Y:S05]  /*0100*/  LDCU UR6, c[0x0][0x398] ;  /* 0x00007300ff0677ac */ /* 0x000e6a0008000800 */
[----:B------:R-:W2:Y:S08]  /*0110*/  LDC.64 R6, c[0x0][0x380] ;  /* 0x0000e000ff067b82 */ /* 0x000eb00000000a00 */
[----:B------:R-:W3:Y:S02]  /*0120*/  LDC.64 R8, c[0x0][0x388] ;  /* 0x0000e200ff087b82 */ /* 0x000ee40000000a00 */
.L_x_3:
[----:B0-----:R-:W-:-:S04]  /*0130*/  IMAD R3, R11, R15, R0 ;  /* 0x0000000f0b037224 */ /* 0x001fc800078e0200 */
[----:B--2---:R-:W-:-:S06]  /*0140*/  IMAD.WIDE R2, R3, 0x4, R6 ;  /* 0x0000000403027825 */ /* 0x004fcc00078e0206 */
[----:B------:R-:W3:Y:S02]  /*0150*/  LDG.E R3, desc[UR4][R2.64] ;  /* 0x0000000402037981 */ /* 0x000ee4000c1e1900 */
[----:B---3--:R-:W-:-:S06]  /*0160*/  IMAD.WIDE R4, R3, 0x4, R8 ;  /* 0x0000000403047825 */ /* 0x008fcc00078e0208 */
[----:B------:R-:W1:Y:S01]  /*0170*/  LDG.E R4, desc[UR4][R4.64] ;  /* 0x0000000404047981 */ /* 0x000e62000c1e1900 */
[----:B------:R-:W-:Y:S02]  /*0180*/  MOV R13, 0x1 ;  /* 0x00000001000d7802 */ /* 0x000fe40000000f00 */
[----:B-1----:R-:W-:-:S13]  /*0190*/  ISETP.NE.AND P0, PT, R4, UR6, PT ;  /* 0x0000000604007c0c */ /* 0x002fda000bf05270 */
[----:B------:R-:W-:Y:S05]  /*01a0*/  @!P0 BRA `(.L_x_2) ;  /* 0x0000000000108947 */ /* 0x000fea0003800000 */
[----:B------:R-:W-:-:S04]  /*01b0*/  IADD3 R0, PT, PT, R0, 0x1, RZ ;  /* 0x0000000100007810 */ /* 0x000fc80007ffe0ff */
[----:B------:R-:W-:-:S13]  /*01c0*/  ISETP.NE.AND P0, PT, R0, R15, PT ;  /* 0x0000000f0000720c */ /* 0x000fda0003f05270 */
[----:B------:R-:W-:Y:S05]  /*01d0*/  @P0 BRA `(.L_x_3) ;  /* 0xfffffffc00d40947 */ /* 0x000fea000383ffff */
[----:B------:R-:W-:-:S07]  /*01e0*/  HFMA2 R13, -RZ, RZ, 0, 0 ;  /* 0x00000000ff0d7431 */ /* 0x000fce00000001ff */
.L_x_2:
[----:B------:R-:W-:Y:S05]  /*01f0*/  BSYNC.RECONVERGENT B0 ;  /* 0x0000000000007941 */ /* 0x000fea0003800200 */
.L_x_1:
[----:B------:R-:W0:Y:S02]  /*0200*/  LDC.64 R2, c[0x0][0x3a0] ;  /* 0x0000e800ff027b82 */ /* 0x000e240000000a00 */
[----:B0-----:R-:W-:-:S05]  /*0210*/  IMAD.WIDE R2, R11, 0x4, R2 ;  /* 0x000000040b027825 */ /* 0x001fca00078e0202 */
[----:B------:R-:W-:Y:S01]  /*0220*/  STG.E desc[UR4][R2.64], R13 ;  /* 0x0000000d02007986 */ /* 0x000fe2000c101904 */
[----:B------:R-:W-:Y:S05]  /*0230*/  EXIT ;  /* 0x000000000000794d */ /* 0x000fea0003800000 */
.L_x_4:
        /* <DEDUP_REMOVED lines=12> */
.L_x_6:


//--------------------- .nv.shared.reserved.0     --------------------------
	.section	.nv.shared.reserved.0,"aw",@nobits
	.weak		__nv_reservedSMEM_offset_0_alias
	.size		__nv_reservedSMEM_offset_0_alias, 0, 64
	.other		__nv_reservedSMEM_offset_0_alias,@"STO_CUDA_RESERVED_SHARED STV_DEFAULT"
__nv_reservedSMEM_offset_0_alias:
	.zero		0
	.zero		64


//--------------------- .nv.constant0._Z15split_partitionPiPKiiiiS_ --------------------------
	.section	.nv.constant0._Z15split_partitionPiPKiiiiS_,"a",@progbits
	.sectionflags	@""
	.align	4
.nv.constant0._Z15split_partitionPiPKiiiiS_:
	.zero		936


//--------------------- .nv.constant0._Z25compute_target_partitionsPKiS0_iiiPi --------------------------
	.section	.nv.constant0._Z25compute_target_partitionsPKiS0_iiiPi,"a",@progbits
	.sectionflags	@""
	.align	4
.nv.constant0._Z25compute_target_partitionsPKiS0_iiiPi:
	.zero		936


//--------------------- SYMBOLS --------------------------

	.type		.nv.reservedSmem.offset0,@object
	.size		.nv.reservedSmem.offset0,0x4
